	.headerflags	@"EF_CUDA_TEXMODE_UNIFIED EF_CUDA_64BIT_ADDRESS EF_CUDA_ACCELERATORS EF_CUDA_SM90 EF_CUDA_VIRTUAL_SM(EF_CUDA_SM90)"
	.elftype	@"ET_EXEC"


//--------------------- .nv.info                  --------------------------
	.section	.nv.info,"",@"SHT_CUDA_INFO"
	.align	4


	//----- nvinfo : EIATTR_REGCOUNT
	.align		4
        /*0000*/ 	.byte	0x04, 0x2f
        /*0002*/ 	.short	(.L_1 - .L_0)
	.align		4
.L_0:
        /*0004*/ 	.word	index@(triton_poi_fused_2)
        /*0008*/ 	.word	0x0000001d


	//----- nvinfo : EIATTR_MIN_STACK_SIZE
	.align		4
.L_1:
        /*000c*/ 	.byte	0x04, 0x12
        /*000e*/ 	.short	(.L_3 - .L_2)
	.align		4
.L_2:
        /*0010*/ 	.word	index@(triton_poi_fused_2)
        /*0014*/ 	.word	0x00000000


	//----- nvinfo : EIATTR_FRAME_SIZE
	.align		4
.L_3:
        /*0018*/ 	.byte	0x04, 0x11
        /*001a*/ 	.short	(.L_5 - .L_4)
	.align		4
.L_4:
        /*001c*/ 	.word	index@(triton_poi_fused_2)
        /*0020*/ 	.word	0x00000000


	//----- nvinfo : EIATTR_MIN_STACK_SIZE
	.align		4
.L_5:
        /*0024*/ 	.byte	0x04, 0x12
        /*0026*/ 	.short	(.L_7 - .L_6)
	.align		4
.L_6:
        /*0028*/ 	.word	index@(triton_poi_fused_2)
        /*002c*/ 	.word	0x00000000
.L_7:


//--------------------- .nv.info.triton_poi_fused_2 --------------------------
	.section	.nv.info.triton_poi_fused_2,"",@"SHT_CUDA_INFO"
	.sectionflags	@""
	.align	4


	//----- nvinfo : EIATTR_CUDA_API_VERSION
	.align		4
        /*0000*/ 	.byte	0x04, 0x37
        /*0002*/ 	.short	(.L_9 - .L_8)
.L_8:
        /*0004*/ 	.word	0x0000007c


	//----- nvinfo : EIATTR_KPARAM_INFO
	.align		4
.L_9:
        /*0008*/ 	.byte	0x04, 0x17
        /*000a*/ 	.short	(.L_11 - .L_10)
.L_10:
        /*000c*/ 	.word	0x00000000
        /*0010*/ 	.short	0x0003
        /*0012*/ 	.short	0x0014
        /*0014*/ 	.byte	0x00, 0xf0, 0x11, 0x00


	//----- nvinfo : EIATTR_KPARAM_INFO
	.align		4
.L_11:
        /*0018*/ 	.byte	0x04, 0x17
        /*001a*/ 	.short	(.L_13 - .L_12)
.L_12:
        /*001c*/ 	.word	0x00000000
        /*0020*/ 	.short	0x0002
        /*0022*/ 	.short	0x0010
        /*0024*/ 	.byte	0x00, 0xf0, 0x11, 0x00


	//----- nvinfo : EIATTR_KPARAM_INFO
	.align		4
.L_13:
        /*0028*/ 	.byte	0x04, 0x17
        /*002a*/ 	.short	(.L_15 - .L_14)
.L_14:
        /*002c*/ 	.word	0x00000000
        /*0030*/ 	.short	0x0001
        /*0032*/ 	.short	0x0008
        /*0034*/ 	.byte	0x00, 0xf4, 0x21, 0x00


	//----- nvinfo : EIATTR_KPARAM_INFO
	.align		4
.L_15:
        /*0038*/ 	.byte	0x04, 0x17
        /*003a*/ 	.short	(.L_17 - .L_16)
.L_16:
        /*003c*/ 	.word	0x00000000
        /*0040*/ 	.short	0x0000
        /*0042*/ 	.short	0x0000
        /*0044*/ 	.byte	0x00, 0xf4, 0x21, 0x00


	//----- nvinfo : EIATTR_SPARSE_MMA_MASK
	.align		4
.L_17:
        /*0048*/ 	.byte	0x03, 0x50
        /*004a*/ 	.short	0x0000


	//----- nvinfo : EIATTR_MAXREG_COUNT
	.align		4
        /*004c*/ 	.byte	0x03, 0x1b
        /*004e*/ 	.short	0x00ff


	//----- nvinfo : EIATTR_EXIT_INSTR_OFFSETS
	.align		4
        /*0050*/ 	.byte	0x04, 0x1c
        /*0052*/ 	.short	(.L_19 - .L_18)


	//   ....[0]....
.L_18:
        /*0054*/ 	.word	0x00000690


	//   ....[1]....
        /*0058*/ 	.word	0x000006e0


	//----- nvinfo : EIATTR_REQNTID
	.align		4
.L_19:
        /*005c*/ 	.byte	0x04, 0x10
        /*005e*/ 	.short	(.L_21 - .L_20)
.L_20:
        /*0060*/ 	.word	0x00000080
        /*0064*/ 	.word	0x00000001
        /*0068*/ 	.word	0x00000001


	//----- nvinfo : EIATTR_CBANK_PARAM_SIZE
	.align		4
.L_21:
        /*006c*/ 	.byte	0x03, 0x19
        /*006e*/ 	.short	0x0018


	//----- nvinfo : EIATTR_PARAM_CBANK
	.align		4
        /*0070*/ 	.byte	0x04, 0x0a
        /*0072*/ 	.short	(.L_23 - .L_22)
	.align		4
.L_22:
        /*0074*/ 	.word	index@(.nv.constant0.triton_poi_fused_2)
        /*0078*/ 	.short	0x0210
        /*007a*/ 	.short	0x0018


	//----- nvinfo : EIATTR_SW_WAR
	.align		4
.L_23:
        /*007c*/ 	.byte	0x04, 0x36
        /*007e*/ 	.short	(.L_25 - .L_24)
.L_24:
        /*0080*/ 	.word	0x00000008
.L_25:


//--------------------- .nv.callgraph             --------------------------
	.section	.nv.callgraph,"",@"SHT_CUDA_CALLGRAPH"
	.align	4
	.sectionentsize	8
	.align		4
        /*0000*/ 	.word	0x00000000
	.align		4
        /*0004*/ 	.word	0xffffffff
	.align		4
        /*0008*/ 	.word	0x00000000
	.align		4
        /*000c*/ 	.word	0xfffffffe
	.align		4
        /*0010*/ 	.word	0x00000000
	.align		4
        /*0014*/ 	.word	0xfffffffd
	.align		4
        /*0018*/ 	.word	0x00000000
	.align		4
        /*001c*/ 	.word	0xfffffffc


//--------------------- .text.triton_poi_fused_2  --------------------------
	.section	.text.triton_poi_fused_2,"ax",@progbits
	.sectionflags	@"SHF_BARRIERS=1"
	.align	128
        .global         triton_poi_fused_2
        .type           triton_poi_fused_2,@function
        .size           triton_poi_fused_2,(.L_x_1 - triton_poi_fused_2)
        .other          triton_poi_fused_2,@"STO_CUDA_ENTRY STV_DEFAULT"
triton_poi_fused_2:
.text.triton_poi_fused_2:
[----:B------:R-:W0:Y:S01]  /*0000*/  LDC R1, c[0x0][0x28] ;  /* 0x00000a00ff017b82 */ /* 0x000e220000000800 */
[----:B------:R-:W1:Y:S07]  /*0010*/  S2R R0, SR_TID.X ;  /* 0x0000000000007919 */ /* 0x000e6e0000002100 */
[----:B------:R-:W2:Y:S01]  /*0020*/  LDC.64 R14, c[0x0][0x210] ;  /* 0x00008400ff0e7b82 */ /* 0x000ea20000000a00 */
[----:B------:R-:W-:Y:S01]  /*0030*/  IMAD.MOV.U32 R18, RZ, RZ, RZ ;  /* 0x000000ffff127224 */ /* 0x000fe200078e00ff */
[----:B------:R-:W-:Y:S01]  /*0040*/  ULDC.64 UR6, c[0x0][0x208] ;  /* 0x0000820000067ab9 */ /* 0x000fe20000000a00 */
[----:B------:R-:W3:Y:S01]  /*0050*/  S2R R17, SR_CTAID.X ;  /* 0x0000000000117919 */ /* 0x000ee20000002500 */
[----:B------:R-:W4:Y:S01]  /*0060*/  S2R R16, SR_CTAID.Y ;  /* 0x0000000000107919 */ /* 0x000f220000002600 */
[----:B-1----:R-:W-:Y:S01]  /*0070*/  SHF.R.U32.HI R19, RZ, 0x3, R0 ;  /* 0x00000003ff137819 */ /* 0x002fe20000011600 */
[----:B---3--:R-:W-:-:S03]  /*0080*/  IMAD.SHL.U32 R17, R17, 0x8, RZ ;  /* 0x0000000811117824 */ /* 0x008fc600078e00ff */
[----:B------:R-:W-:Y:S01]  /*0090*/  SGXT.U32 R19, R19, 0x4 ;  /* 0x000000041313781a */ /* 0x000fe20000000000 */
[----:B----4-:R-:W-:Y:S01]  /*00a0*/  IMAD.SHL.U32 R16, R16, 0x80, RZ ;  /* 0x0000008010107824 */ /* 0x010fe200078e00ff */
[----:B------:R-:W-:-:S04]  /*00b0*/  LOP3.LUT R3, R17, 0x7, R0, 0xf8, !PT ;  /* 0x0000000711037812 */ /* 0x000fc800078ef800 */
[----:B------:R-:W-:Y:S02]  /*00c0*/  LOP3.LUT R2, R16, R19, RZ, 0xfc, !PT ;  /* 0x0000001310027212 */ /* 0x000fe400078efcff */
[----:B------:R-:W-:Y:S02]  /*00d0*/  ISETP.GE.AND P0, PT, R3, 0x7, PT ;  /* 0x000000070300780c */ /* 0x000fe40003f06270 */
[----:B------:R-:W-:Y:S01]  /*00e0*/  LOP3.LUT R4, R16, 0x10, R19, 0xfe, !PT ;  /* 0x0000001010047812 */ /* 0x000fe200078efe13 */
[C---:B------:R-:W-:Y:S01]  /*00f0*/  IMAD R5, R2.reuse, 0x7, R3 ;  /* 0x0000000702057824 */ /* 0x040fe200078e0203 */
[----:B------:R-:W-:Y:S02]  /*0100*/  ISETP.LT.AND P1, PT, R2, 0x240, !P0 ;  /* 0x000002400200780c */ /* 0x000fe40004721270 */
[----:B------:R-:W-:Y:S01]  /*0110*/  ISETP.LT.AND P2, PT, R4, 0x240, !P0 ;  /* 0x000002400400780c */ /* 0x000fe20004741270 */
[----:B------:R-:W-:Y:S01]  /*0120*/  VIADD R3, R5, 0x70 ;  /* 0x0000007005037836 */ /* 0x000fe20000000000 */
[----:B------:R-:W-:-:S02]  /*0130*/  LOP3.LUT R2, R16, 0x20, R19, 0xfe, !PT ;  /* 0x0000002010027812 */ /* 0x000fc400078efe13 */
[----:B------:R-:W-:Y:S02]  /*0140*/  LOP3.LUT R4, R16, 0x30, R19, 0xfe, !PT ;  /* 0x0000003010047812 */ /* 0x000fe400078efe13 */
[----:B------:R-:W-:Y:S02]  /*0150*/  LOP3.LUT R6, R16, 0x40, R19, 0xfe, !PT ;  /* 0x0000004010067812 */ /* 0x000fe400078efe13 */
[----:B------:R-:W-:Y:S01]  /*0160*/  ISETP.LT.AND P6, PT, R2, 0x240, !P0 ;  /* 0x000002400200780c */ /* 0x000fe200047c1270 */
[----:B--2---:R-:W-:Y:S01]  /*0170*/  IMAD.WIDE R2, R3, 0x4, R14 ;  /* 0x0000000403027825 */ /* 0x004fe200078e020e */
[----:B------:R-:W-:Y:S02]  /*0180*/  ISETP.LT.AND P5, PT, R4, 0x240, !P0 ;  /* 0x000002400400780c */ /* 0x000fe400047a1270 */
[----:B------:R-:W-:Y:S02]  /*0190*/  ISETP.LT.AND P4, PT, R6, 0x240, !P0 ;  /* 0x000002400600780c */ /* 0x000fe40004781270 */
[----:B------:R-:W-:Y:S01]  /*01a0*/  LOP3.LUT R4, R16, 0x50, R19, 0xfe, !PT ;  /* 0x0000005010047812 */ /* 0x000fe200078efe13 */
[----:B------:R1:W2:Y:S01]  /*01b0*/  @P2 LDG.E.EL R18, desc[UR6][R2.64] ;  /* 0x0000000602122981 */ /* 0x0002a2000c2e1900 */
[----:B------:R-:W-:-:S02]  /*01c0*/  LOP3.LUT R6, R16, 0x60, R19, 0xfe, !PT ;  /* 0x0000006010067812 */ /* 0x000fc400078efe13 */
[----:B------:R-:W-:Y:S02]  /*01d0*/  LOP3.LUT R7, R16, 0x70, R19, 0xfe, !PT ;  /* 0x0000007010077812 */ /* 0x000fe400078efe13 */
[----:B------:R-:W-:Y:S02]  /*01e0*/  ISETP.LT.AND P3, PT, R4, 0x240, !P0 ;  /* 0x000002400400780c */ /* 0x000fe40004761270 */
[----:B------:R-:W-:Y:S02]  /*01f0*/  ISETP.LT.AND P2, PT, R6, 0x240, !P0 ;  /* 0x000002400600780c */ /* 0x000fe40004741270 */
[----:B------:R-:W-:Y:S01]  /*0200*/  ISETP.LT.AND P0, PT, R7, 0x240, !P0 ;  /* 0x000002400700780c */ /* 0x000fe20004701270 */
[C---:B------:R-:W-:Y:S02]  /*0210*/  VIADD R7, R5.reuse, 0xe0 ;  /* 0x000000e005077836 */ /* 0x040fe40000000000 */
[C---:B------:R-:W-:Y:S02]  /*0220*/  VIADD R9, R5.reuse, 0x150 ;  /* 0x0000015005097836 */ /* 0x040fe40000000000 */
[----:B------:R-:W-:-:S02]  /*0230*/  VIADD R11, R5, 0x1c0 ;  /* 0x000001c0050b7836 */ /* 0x000fc40000000000 */
[C---:B------:R-:W-:Y:S02]  /*0240*/  VIADD R13, R5.reuse, 0x230 ;  /* 0x00000230050d7836 */ /* 0x040fe40000000000 */
[C---:B------:R-:W-:Y:S02]  /*0250*/  VIADD R23, R5.reuse, 0x2a0 ;  /* 0x000002a005177836 */ /* 0x040fe40000000000 */
[C---:B------:R-:W-:Y:S02]  /*0260*/  VIADD R25, R5.reuse, 0x310 ;  /* 0x0000031005197836 */ /* 0x040fe40000000000 */
[----:B-1----:R-:W-:-:S04]  /*0270*/  IMAD.WIDE R2, R5, 0x4, R14 ;  /* 0x0000000405027825 */ /* 0x002fc800078e020e */
[----:B------:R-:W-:-:S04]  /*0280*/  IMAD.WIDE R4, R7, 0x4, R14 ;  /* 0x0000000407047825 */ /* 0x000fc800078e020e */
[----:B------:R-:W-:-:S04]  /*0290*/  IMAD.WIDE R6, R9, 0x4, R14 ;  /* 0x0000000409067825 */ /* 0x000fc800078e020e */
[----:B------:R-:W-:Y:S01]  /*02a0*/  IMAD.WIDE R8, R11, 0x4, R14 ;  /* 0x000000040b087825 */ /* 0x000fe200078e020e */
[----:B------:R-:W-:-:S03]  /*02b0*/  CS2R R20, SRZ ;  /* 0x0000000000147805 */ /* 0x000fc6000001ff00 */
[----:B------:R-:W-:-:S03]  /*02c0*/  IMAD.WIDE R10, R13, 0x4, R14 ;  /* 0x000000040d0a7825 */ /* 0x000fc600078e020e */
[----:B------:R-:W3:Y:S01]  /*02d0*/  @P5 LDG.E.EL R20, desc[UR6][R6.64] ;  /* 0x0000000606145981 */ /* 0x000ee2000c2e1900 */
[----:B------:R-:W-:-:S03]  /*02e0*/  IMAD.WIDE R12, R23, 0x4, R14 ;  /* 0x00000004170c7825 */ /* 0x000fc600078e020e */
[----:B------:R-:W4:Y:S01]  /*02f0*/  @P4 LDG.E.EL R21, desc[UR6][R8.64] ;  /* 0x0000000608154981 */ /* 0x000f22000c2e1900 */
[----:B------:R-:W-:Y:S01]  /*0300*/  IMAD.WIDE R14, R25, 0x4, R14 ;  /* 0x00000004190e7825 */ /* 0x000fe200078e020e */
[----:B------:R-:W-:-:S03]  /*0310*/  CS2R R24, SRZ ;  /* 0x0000000000187805 */ /* 0x000fc6000001ff00 */
[----:B------:R-:W-:Y:S02]  /*0320*/  IMAD.MOV.U32 R22, RZ, RZ, RZ ;  /* 0x000000ffff167224 */ /* 0x000fe400078e00ff */
[----:B------:R-:W-:Y:S01]  /*0330*/  IMAD.MOV.U32 R23, RZ, RZ, RZ ;  /* 0x000000ffff177224 */ /* 0x000fe200078e00ff */
[----:B------:R-:W5:Y:S01]  /*0340*/  @P1 LDG.E.EL R25, desc[UR6][R2.64] ;  /* 0x0000000602191981 */ /* 0x000f62000c2e1900 */
[----:B------:R-:W-:-:S03]  /*0350*/  IMAD.MOV.U32 R26, RZ, RZ, RZ ;  /* 0x000000ffff1a7224 */ /* 0x000fc600078e00ff */
[----:B------:R1:W5:Y:S04]  /*0360*/  @P6 LDG.E.EL R22, desc[UR6][R4.64] ;  /* 0x0000000604166981 */ /* 0x000368000c2e1900 */
[----:B------:R1:W5:Y:S04]  /*0370*/  @P3 LDG.E.EL R23, desc[UR6][R10.64] ;  /* 0x000000060a173981 */ /* 0x000368000c2e1900 */
[----:B------:R1:W5:Y:S04]  /*0380*/  @P2 LDG.E.EL R26, desc[UR6][R12.64] ;  /* 0x000000060c1a2981 */ /* 0x000368000c2e1900 */
[----:B------:R-:W5:Y:S01]  /*0390*/  @P0 LDG.E.EL R24, desc[UR6][R14.64] ;  /* 0x000000060e180981 */ /* 0x000f62000c2e1900 */
[----:B01----:R-:W0:Y:S01]  /*03a0*/  S2R R5, SR_TID.X ;  /* 0x0000000000057919 */ /* 0x003e220000002100 */
[----:B------:R-:W1:Y:S01]  /*03b0*/  S2UR UR5, SR_CgaCtaId ;  /* 0x00000000000579c3 */ /* 0x000e620000008800 */
[----:B------:R-:W-:Y:S01]  /*03c0*/  UMOV UR4, 0x400 ;  /* 0x0000040000047882 */ /* 0x000fe20000000000 */
[----:B------:R-:W-:-:S02]  /*03d0*/  IMAD.SHL.U32 R3, R0, 0x4, RZ ;  /* 0x0000000400037824 */ /* 0x000fc400078e00ff */
[----:B0-----:R-:W-:-:S05]  /*03e0*/  IMAD.SHL.U32 R4, R5, 0x80, RZ ;  /* 0x0000008005047824 */ /* 0x001fca00078e00ff */
[----:B------:R-:W-:Y:S01]  /*03f0*/  LOP3.LUT R4, R4, 0x380, RZ, 0xc0, !PT ;  /* 0x0000038004047812 */ /* 0x000fe200078ec0ff */
[----:B-1----:R-:W-:-:S03]  /*0400*/  UPRMT UR4, UR5, 0x654, UR4 ;  /* 0x0000065405047896 */ /* 0x002fc60008000004 */
[----:B------:R-:W-:-:S04]  /*0410*/  LOP3.LUT R19, R4, R19, RZ, 0xfc, !PT ;  /* 0x0000001304137212 */ /* 0x000fc800078efcff */
[----:B------:R-:W-:-:S04]  /*0420*/  LEA.HI R19, R4, R19, RZ, 0x1b ;  /* 0x0000001304137211 */ /* 0x000fc800078fd8ff */
[----:B------:R-:W-:Y:S02]  /*0430*/  LEA R19, R19, UR4, 0x2 ;  /* 0x0000000413137c11 */ /* 0x000fe4000f8e10ff */
[----:B------:R-:W-:Y:S02]  /*0440*/  SHF.R.U32.HI R5, RZ, 0x3, R5 ;  /* 0x00000003ff057819 */ /* 0x000fe40000011605 */
[----:B------:R-:W-:Y:S02]  /*0450*/  LOP3.LUT R8, R3, 0x1fc, RZ, 0xc0, !PT ;  /* 0x000001fc03087812 */ /* 0x000fe400078ec0ff */
[----:B------:R-:W-:-:S05]  /*0460*/  LOP3.LUT R5, R5, 0xc, RZ, 0xc0, !PT ;  /* 0x0000000c05057812 */ /* 0x000fca00078ec0ff */
[----:B------:R-:W-:-:S05]  /*0470*/  IMAD.IADD R5, R8, 0x1, R5 ;  /* 0x0000000108057824 */ /* 0x000fca00078e0205 */
[----:B------:R-:W-:Y:S02]  /*0480*/  LEA R5, R5, UR4, 0x2 ;  /* 0x0000000405057c11 */ /* 0x000fe4000f8e10ff */
[----:B------:R-:W-:Y:S02]  /*0490*/  LOP3.LUT R16, R16, 0x7c, R3, 0xf8, !PT ;  /* 0x0000007c10107812 */ /* 0x000fe400078ef803 */
[----:B------:R-:W0:Y:S03]  /*04a0*/  LDC.64 R2, c[0x0][0x218] ;  /* 0x00008600ff027b82 */ /* 0x000e260000000a00 */
[----:B------:R-:W-:Y:S01]  /*04b0*/  IMAD.HI R9, R16, 0x2aaaaaab, RZ ;  /* 0x2aaaaaab10097827 */ /* 0x000fe200078e02ff */
[----:B------:R-:W-:-:S04]  /*04c0*/  SHF.R.U32.HI R0, RZ, 0x5, R0 ;  /* 0x00000005ff007819 */ /* 0x000fc80000011600 */
[----:B------:R-:W-:Y:S02]  /*04d0*/  SHF.R.U32.HI R10, RZ, 0x1f, R9 ;  /* 0x0000001fff0a7819 */ /* 0x000fe40000011609 */
[----:B------:R-:W-:Y:S02]  /*04e0*/  SGXT.U32 R0, R0, 0x2 ;  /* 0x000000020000781a */ /* 0x000fe40000000000 */
[----:B------:R-:W-:Y:S02]  /*04f0*/  LEA.HI.SX32 R9, R9, R10, 0x1e ;  /* 0x0000000a09097211 */ /* 0x000fe400078ff2ff */
[----:B------:R-:W-:-:S03]  /*0500*/  LOP3.LUT R0, R17, R0, RZ, 0xfc, !PT ;  /* 0x0000000011007212 */ /* 0x000fc600078efcff */
[C---:B------:R-:W-:Y:S01]  /*0510*/  IMAD R10, R9.reuse, -0x18, R16 ;  /* 0xffffffe8090a7824 */ /* 0x040fe200078e0210 */
[----:B------:R-:W-:Y:S02]  /*0520*/  LOP3.LUT R11, R8, 0x200, RZ, 0xfc, !PT ;  /* 0x00000200080b7812 */ /* 0x000fe400078efcff */
[----:B------:R-:W-:Y:S01]  /*0530*/  ISETP.GE.AND P0, PT, R16, 0x240, PT ;  /* 0x000002401000780c */ /* 0x000fe20003f06270 */
[----:B------:R-:W-:Y:S01]  /*0540*/  IMAD R9, R9, 0xa8, R10 ;  /* 0x000000a809097824 */ /* 0x000fe200078e020a */
[C---:B------:R-:W-:Y:S02]  /*0550*/  LOP3.LUT R10, R0.reuse, 0x4, RZ, 0xfc, !PT ;  /* 0x00000004000a7812 */ /* 0x040fe400078efcff */
[----:B------:R-:W-:Y:S02]  /*0560*/  SHF.R.U32.HI R11, RZ, 0x5, R11 ;  /* 0x00000005ff0b7819 */ /* 0x000fe4000001160b */
[----:B------:R-:W-:Y:S02]  /*0570*/  ISETP.LT.AND P1, PT, R0, 0x7, !P0 ;  /* 0x000000070000780c */ /* 0x000fe40004721270 */
[----:B------:R-:W-:-:S02]  /*0580*/  ISETP.LT.AND P0, PT, R10, 0x7, !P0 ;  /* 0x000000070a00780c */ /* 0x000fc40004701270 */
[----:B------:R-:W-:Y:S01]  /*0590*/  LOP3.LUT R13, R11, 0x1c, RZ, 0xc0, !PT ;  /* 0x0000001c0b0d7812 */ /* 0x000fe200078ec0ff */
[----:B------:R-:W-:-:S04]  /*05a0*/  IMAD R11, R0, 0x18, R9 ;  /* 0x00000018000b7824 */ /* 0x000fc800078e0209 */
[----:B------:R-:W-:Y:S02]  /*05b0*/  IMAD.IADD R13, R8, 0x1, R13 ;  /* 0x00000001080d7824 */ /* 0x000fe400078e020d */
[----:B0-----:R-:W-:-:S03]  /*05c0*/  IMAD.WIDE R8, R11, 0x4, R2 ;  /* 0x000000040b087825 */ /* 0x001fc600078e0202 */
[----:B------:R-:W-:Y:S01]  /*05d0*/  LEA R13, R13, UR4, 0x2 ;  /* 0x000000040d0d7c11 */ /* 0x000fe2000f8e10ff */
[----:B--2---:R-:W-:Y:S04]  /*05e0*/  STS [R19+0x40], R18 ;  /* 0x0000401213007388 */ /* 0x004fe80000000800 */
[----:B---3--:R-:W-:Y:S04]  /*05f0*/  STS [R19+0xc0], R20 ;  /* 0x0000c01413007388 */ /* 0x008fe80000000800 */
[----:B----4-:R-:W-:Y:S04]  /*0600*/  STS [R19+0x100], R21 ;  /* 0x0001001513007388 */ /* 0x010fe80000000800 */
[----:B-----5:R-:W-:Y:S04]  /*0610*/  STS [R19], R25 ;  /* 0x0000001913007388 */ /* 0x020fe80000000800 */
[----:B------:R-:W-:Y:S04]  /*0620*/  STS [R19+0x80], R22 ;  /* 0x0000801613007388 */ /* 0x000fe80000000800 */
[----:B------:R-:W-:Y:S04]  /*0630*/  STS [R19+0x140], R23 ;  /* 0x0001401713007388 */ /* 0x000fe80000000800 */
[----:B------:R-:W-:Y:S04]  /*0640*/  STS [R19+0x180], R26 ;  /* 0x0001801a13007388 */ /* 0x000fe80000000800 */
[----:B------:R-:W-:Y:S01]  /*0650*/  STS [R19+0x1c0], R24 ;  /* 0x0001c01813007388 */ /* 0x000fe20000000800 */
[----:B------:R-:W-:Y:S06]  /*0660*/  BAR.SYNC.DEFER_BLOCKING 0x0 ;  /* 0x0000000000007b1d */ /* 0x000fec0000010000 */
[----:B------:R-:W0:Y:S04]  /*0670*/  LDS.128 R4, [R5] ;  /* 0x0000000005047984 */ /* 0x000e280000000c00 */
[----:B0-----:R0:W-:Y:S02]  /*0680*/  @P1 STG.E.128 desc[UR6][R8.64], R4 ;  /* 0x0000000408001986 */ /* 0x0011e4000c101d06 */
[----:B0-----:R-:W-:Y:S05]  /*0690*/  @!P0 EXIT ;  /* 0x000000000000894d */ /* 0x001fea0003800000 */
[----:B------:R-:W0:Y:S01]  /*06a0*/  LDS.128 R12, [R13+0x800] ;  /* 0x000800000d0c7984 */ /* 0x000e220000000c00 */
[----:B------:R-:W-:-:S04]  /*06b0*/  VIADD R11, R11, 0x60 ;  /* 0x000000600b0b7836 */ /* 0x000fc80000000000 */
[----:B------:R-:W-:-:S05]  /*06c0*/  IMAD.WIDE R2, R11, 0x4, R2 ;  /* 0x000000040b027825 */ /* 0x000fca00078e0202 */
[----:B0-----:R-:W-:Y:S01]  /*06d0*/  STG.E.128 desc[UR6][R2.64], R12 ;  /* 0x0000000c02007986 */ /* 0x001fe2000c101d06 */
[----:B------:R-:W-:Y:S05]  /*06e0*/  EXIT ;  /* 0x000000000000794d */ /* 0x000fea0003800000 */
.L_x_0:
[----:B------:R-:W-:-:S00]  /*06f0*/  BRA `(.L_x_0) ;  /* 0xfffffffc00fc7947 */ /* 0x000fc0000383ffff */
[----:B------:R-:W-:-:S00]  /*0700*/  NOP ;  /* 0x0000000000007918 */ /* 0x000fc00000000000 */
[----:B------:R-:W-:-:S00]  /*0710*/  NOP ;  /* 0x0000000000007918 */ /* 0x000fc00000000000 */
[----:B------:R-:W-:-:S00]  /*0720*/  NOP ;  /* 0x0000000000007918 */ /* 0x000fc00000000000 */
[----:B------:R-:W-:-:S00]  /*0730*/  NOP ;  /* 0x0000000000007918 */ /* 0x000fc00000000000 */
[----:B------:R-:W-:-:S00]  /*0740*/  NOP ;  /* 0x0000000000007918 */ /* 0x000fc00000000000 */
[----:B------:R-:W-:-:S00]  /*0750*/  NOP ;  /* 0x0000000000007918 */ /* 0x000fc00000000000 */
[----:B------:R-:W-:-:S00]  /*0760*/  NOP ;  /* 0x0000000000007918 */ /* 0x000fc00000000000 */
[----:B------:R-:W-:-:S00]  /*0770*/  NOP ;  /* 0x0000000000007918 */ /* 0x000fc00000000000 */
.L_x_1:


//--------------------- .nv.shared.triton_poi_fused_2 --------------------------
	.section	.nv.shared.triton_poi_fused_2,"aw",@nobits
	.sectionflags	@""
	.align	16
	.zero		1024


//--------------------- .nv.constant0.triton_poi_fused_2 --------------------------
	.section	.nv.constant0.triton_poi_fused_2,"a",@progbits
	.sectionflags	@""
	.align	4
.nv.constant0.triton_poi_fused_2:
	.zero		552
